//
// Generated by NVIDIA NVVM Compiler
//
// Compiler Build ID: CL-36424714
// Cuda compilation tools, release 13.0, V13.0.88
// Based on NVVM 20.0.0
//

.version 9.0
.target sm_100
.address_size 64

	// .globl	_Z23proteinFromDnaExtractorPcS_lPi
.const .align 1 .b8 codonMap[421];

.visible .entry _Z23proteinFromDnaExtractorPcS_lPi(
	.param .u64 .ptr .align 1 _Z23proteinFromDnaExtractorPcS_lPi_param_0,
	.param .u64 .ptr .align 1 _Z23proteinFromDnaExtractorPcS_lPi_param_1,
	.param .u64 _Z23proteinFromDnaExtractorPcS_lPi_param_2,
	.param .u64 .ptr .align 1 _Z23proteinFromDnaExtractorPcS_lPi_param_3
)
{
	.reg .pred 	%p<3>;
	.reg .b16 	%rs<4>;
	.reg .b32 	%r<9>;
	.reg .b64 	%rd<19>;

	ld.param.u64 	%rd2, [_Z23proteinFromDnaExtractorPcS_lPi_param_0];
	ld.param.u64 	%rd3, [_Z23proteinFromDnaExtractorPcS_lPi_param_1];
	ld.param.u64 	%rd5, [_Z23proteinFromDnaExtractorPcS_lPi_param_2];
	ld.param.u64 	%rd4, [_Z23proteinFromDnaExtractorPcS_lPi_param_3];
	mov.u32 	%r2, %ctaid.x;
	mov.u32 	%r3, %ntid.x;
	mov.u32 	%r4, %tid.x;
	mad.lo.s32 	%r1, %r2, %r3, %r4;
	mul.lo.s32 	%r5, %r1, 3;
	cvt.u64.u32 	%rd1, %r5;
	setp.le.s64 	%p1, %rd5, %rd1;
	@%p1 bra 	$L__BB0_4;
	cvta.to.global.u64 	%rd6, %rd2;
	add.s64 	%rd7, %rd6, %rd1;
	ld.global.s8 	%rd8, [%rd7];
	ld.global.s8 	%rs2, [%rd7+1];
	mul.wide.s16 	%r6, %rs2, 4;
	ld.global.s8 	%rs3, [%rd7+2];
	mul.wide.s16 	%r7, %rs3, 16;
	cvt.s64.s32 	%rd9, %r7;
	cvt.s64.s32 	%rd10, %r6;
	add.s64 	%rd11, %rd8, %rd10;
	add.s64 	%rd12, %rd11, %rd9;
	mov.u64 	%rd13, codonMap;
	add.s64 	%rd14, %rd13, %rd12;
	ld.const.u8 	%rs1, [%rd14+-1365];
	bar.sync 	0;
	setp.ne.s16 	%p2, %rs1, 95;
	@%p2 bra 	$L__BB0_3;
	cvta.to.global.u64 	%rd15, %rd4;
	atom.global.min.s32 	%r8, [%rd15], %r1;
$L__BB0_3:
	cvt.u64.u32 	%rd16, %r1;
	bar.sync 	0;
	cvta.to.global.u64 	%rd17, %rd3;
	add.s64 	%rd18, %rd17, %rd16;
	st.global.u8 	[%rd18], %rs1;
$L__BB0_4:
	ret;

}


// ===== COMPILED SASS (sm_100) =====

	.target	sm_100

	.elftype	@"ET_EXEC"


//--------------------- .note.nv.tkinfo           --------------------------
	.section	.note.nv.tkinfo,"",@"SHT_NOTE"
	.sectionflags	@"SHF_NOTE_NV_TKINFO"
	.tkinfo
        /*0018*/ 	.word	0x00000002
        /*0030*/ 	.string	""
        /*0030*/ 	.string	"ptxas"
        /*0030*/ 	.string	"Cuda compilation tools, release 13.0, V13.0.88"
        /*0030*/ 	.string	"Build cuda_13.0.r13.0/compiler.36424714_0"
        /*0030*/ 	.string	"-arch sm_100 -m 64 "



//--------------------- .note.nv.cuinfo           --------------------------
	.section	.note.nv.cuinfo,"",@"SHT_NOTE"
	.sectionflags	@"SHF_NOTE_NV_CUINFO"
        /*0018*/ 	.short	0x0002
        /*001a*/ 	.short	0x0064
        /*001c*/ 	.short	0x0082
	.zero		2


//--------------------- .nv.info                  --------------------------
	.section	.nv.info,"",@"SHT_CUDA_INFO"
	.align	4


	//----- nvinfo : EIATTR_REGCOUNT
	.align		4
        /*0000*/ 	.byte	0x04, 0x2f
        /*0002*/ 	.short	(.L_2 - .L_1)
	.align		4
.L_1:
        /*0004*/ 	.word	index@(_Z23proteinFromDnaExtractorPcS_lPi)
        /*0008*/ 	.word	0x0000000a


	//----- nvinfo : EIATTR_FRAME_SIZE
	.align		4
.L_2:
        /*000c*/ 	.byte	0x04, 0x11
        /*000e*/ 	.short	(.L_4 - .L_3)
	.align		4
.L_3:
        /*0010*/ 	.word	index@(_Z23proteinFromDnaExtractorPcS_lPi)
        /*0014*/ 	.word	0x00000000


	//----- nvinfo : EIATTR_MIN_STACK_SIZE
	.align		4
.L_4:
        /*0018*/ 	.byte	0x04, 0x12
        /*001a*/ 	.short	(.L_6 - .L_5)
	.align		4
.L_5:
        /*001c*/ 	.word	index@(_Z23proteinFromDnaExtractorPcS_lPi)
        /*0020*/ 	.word	0x00000000
.L_6:


//--------------------- .nv.compat                --------------------------
	.section	.nv.compat,"",@"SHT_CUDA_COMPAT_INFO"
	.align	4
        /*0000*/ 	.byte	0x02, 0x09, 0x00, 0x00, 0x02, 0x02, 0x01, 0x00, 0x02, 0x05, 0x05, 0x00, 0x03, 0x07, 0x01, 0x01
        /*0010*/ 	.byte	0x02, 0x03, 0x00, 0x00, 0x02, 0x06, 0x01, 0x00, 0x04, 0x0b, 0x08, 0x00, 0x09, 0x00, 0x00, 0x00
        /*0020*/ 	.byte	0x00, 0x00, 0x00, 0x00


//--------------------- .nv.info._Z23proteinFromDnaExtractorPcS_lPi --------------------------
	.section	.nv.info._Z23proteinFromDnaExtractorPcS_lPi,"",@"SHT_CUDA_INFO"
	.sectionflags	@""
	.align	4


	//----- nvinfo : EIATTR_CUDA_API_VERSION
	.align		4
        /*0000*/ 	.byte	0x04, 0x37
        /*0002*/ 	.short	(.L_8 - .L_7)
.L_7:
        /*0004*/ 	.word	0x00000082


	//----- nvinfo : EIATTR_KPARAM_INFO
	.align		4
.L_8:
        /*0008*/ 	.byte	0x04, 0x17
        /*000a*/ 	.short	(.L_10 - .L_9)
.L_9:
        /*000c*/ 	.word	0x00000000
        /*0010*/ 	.short	0x0003
        /*0012*/ 	.short	0x0018
        /*0014*/ 	.byte	0x00, 0xf5, 0x21, 0x00


	//----- nvinfo : EIATTR_KPARAM_INFO
	.align		4
.L_10:
        /*0018*/ 	.byte	0x04, 0x17
        /*001a*/ 	.short	(.L_12 - .L_11)
.L_11:
        /*001c*/ 	.word	0x00000000
        /*0020*/ 	.short	0x0002
        /*0022*/ 	.short	0x0010
        /*0024*/ 	.byte	0x00, 0xf0, 0x21, 0x00


	//----- nvinfo : EIATTR_KPARAM_INFO
	.align		4
.L_12:
        /*0028*/ 	.byte	0x04, 0x17
        /*002a*/ 	.short	(.L_14 - .L_13)
.L_13:
        /*002c*/ 	.word	0x00000000
        /*0030*/ 	.short	0x0001
        /*0032*/ 	.short	0x0008
        /*0034*/ 	.byte	0x00, 0xf5, 0x21, 0x00


	//----- nvinfo : EIATTR_KPARAM_INFO
	.align		4
.L_14:
        /*0038*/ 	.byte	0x04, 0x17
        /*003a*/ 	.short	(.L_16 - .L_15)
.L_15:
        /*003c*/ 	.word	0x00000000
        /*0040*/ 	.short	0x0000
        /*0042*/ 	.short	0x0000
        /*0044*/ 	.byte	0x00, 0xf5, 0x21, 0x00


	//----- nvinfo : EIATTR_SPARSE_MMA_MASK
	.align		4
.L_16:
        /*0048*/ 	.byte	0x03, 0x50
        /*004a*/ 	.short	0x0000


	//----- nvinfo : EIATTR_MAXREG_COUNT
	.align		4
        /*004c*/ 	.byte	0x03, 0x1b
        /*004e*/ 	.short	0x00ff


	//----- nvinfo : EIATTR_NUM_BARRIERS
	.align		4
        /*0050*/ 	.byte	0x02, 0x4c
        /*0052*/ 	.byte	0x01
	.zero		1


	//----- nvinfo : EIATTR_MERCURY_ISA_VERSION
	.align		4
        /*0054*/ 	.byte	0x03, 0x5f
        /*0056*/ 	.short	0x0101


	//----- nvinfo : EIATTR_INT_WARP_WIDE_INSTR_OFFSETS
	.align		4
        /*0058*/ 	.byte	0x04, 0x31
        /*005a*/ 	.short	(.L_18 - .L_17)


	//   ....[0]....
.L_17:
        /*005c*/ 	.word	0x000001b0


	//   ....[1]....
        /*0060*/ 	.word	0x000001c0


	//----- nvinfo : EIATTR_VRC_CTA_INIT_COUNT
	.align		4
.L_18:
        /*0064*/ 	.byte	0x02, 0x4a
	.zero		1
	.zero		1


	//----- nvinfo : EIATTR_EXIT_INSTR_OFFSETS
	.align		4
        /*0068*/ 	.byte	0x04, 0x1c
        /*006a*/ 	.short	(.L_20 - .L_19)


	//   ....[0]....
.L_19:
        /*006c*/ 	.word	0x00000090


	//   ....[1]....
        /*0070*/ 	.word	0x00000270


	//----- nvinfo : EIATTR_CRS_STACK_SIZE
	.align		4
.L_20:
        /*0074*/ 	.byte	0x04, 0x1e
        /*0076*/ 	.short	(.L_22 - .L_21)
.L_21:
        /*0078*/ 	.word	0x00000000


	//----- nvinfo : EIATTR_CBANK_PARAM_SIZE
	.align		4
.L_22:
        /*007c*/ 	.byte	0x03, 0x19
        /*007e*/ 	.short	0x0020


	//----- nvinfo : EIATTR_PARAM_CBANK
	.align		4
        /*0080*/ 	.byte	0x04, 0x0a
        /*0082*/ 	.short	(.L_24 - .L_23)
	.align		4
.L_23:
        /*0084*/ 	.word	index@(.nv.constant0._Z23proteinFromDnaExtractorPcS_lPi)
        /*0088*/ 	.short	0x0380
        /*008a*/ 	.short	0x0020


	//----- nvinfo : EIATTR_SW_WAR
	.align		4
.L_24:
        /*008c*/ 	.byte	0x04, 0x36
        /*008e*/ 	.short	(.L_26 - .L_25)
.L_25:
        /*0090*/ 	.word	0x00000008
.L_26:


//--------------------- .nv.callgraph             --------------------------
	.section	.nv.callgraph,"",@"SHT_CUDA_CALLGRAPH"
	.align	4
	.sectionentsize	8
	.align		4
        /*0000*/ 	.word	0x00000000
	.align		4
        /*0004*/ 	.word	0xffffffff
	.align		4
        /*0008*/ 	.word	0x00000000
	.align		4
        /*000c*/ 	.word	0xfffffffe
	.align		4
        /*0010*/ 	.word	0x00000000
	.align		4
        /*0014*/ 	.word	0xfffffffd
	.align		4
        /*0018*/ 	.word	0x00000000
	.align		4
        /*001c*/ 	.word	0xfffffffc


//--------------------- .nv.constant3             --------------------------
	.section	.nv.constant3,"a",@progbits
.nv.constant3:
	.type		codonMap,@object
	.size		codonMap,(.L_0 - codonMap)
codonMap:
	.zero		421
.L_0:


//--------------------- .text._Z23proteinFromDnaExtractorPcS_lPi --------------------------
	.section	.text._Z23proteinFromDnaExtractorPcS_lPi,"ax",@progbits
	.align	128
        .global         _Z23proteinFromDnaExtractorPcS_lPi
        .type           _Z23proteinFromDnaExtractorPcS_lPi,@function
        .size           _Z23proteinFromDnaExtractorPcS_lPi,(.L_x_3 - _Z23proteinFromDnaExtractorPcS_lPi)
        .other          _Z23proteinFromDnaExtractorPcS_lPi,@"STO_CUDA_ENTRY STV_DEFAULT"
_Z23proteinFromDnaExtractorPcS_lPi:
.text._Z23proteinFromDnaExtractorPcS_lPi:
[----:B------:R-:W-:Y:S01]  /*0000*/  LDC R1, c[0x0][0x37c] ;  /* 0x0000df00ff017b82 */ /* 0x000fe20000000800 */
[----:B------:R-:W0:Y:S07]  /*0010*/  S2R R3, SR_TID.X ;  /* 0x0000000000037919 */ /* 0x000e2e0000002100 */
[----:B------:R-:W0:Y:S01]  /*0020*/  S2UR UR4, SR_CTAID.X ;  /* 0x00000000000479c3 */ /* 0x000e220000002500 */
[----:B------:R-:W1:Y:S07]  /*0030*/  LDCU.64 UR6, c[0x0][0x390] ;  /* 0x00007200ff0677ac */ /* 0x000e6e0008000a00 */
[----:B------:R-:W0:Y:S02]  /*0040*/  LDC R0, c[0x0][0x360] ;  /* 0x0000d800ff007b82 */ /* 0x000e240000000800 */
[----:B0-----:R-:W-:-:S04]  /*0050*/  IMAD R0, R0, UR4, R3 ;  /* 0x0000000400007c24 */ /* 0x001fc8000f8e0203 */
[----:B------:R-:W-:-:S05]  /*0060*/  IMAD R2, R0, 0x3, RZ ;  /* 0x0000000300027824 */ /* 0x000fca00078e02ff */
[----:B-1----:R-:W-:-:S04]  /*0070*/  ISETP.GE.U32.AND P0, PT, R2, UR6, PT ;  /* 0x0000000602007c0c */ /* 0x002fc8000bf06070 */
[----:B------:R-:W-:-:S13]  /*0080*/  ISETP.GE.AND.EX P0, PT, RZ, UR7, PT, P0 ;  /* 0x00000007ff007c0c */ /* 0x000fda000bf06300 */
[----:B------:R-:W-:Y:S05]  /*0090*/  @P0 EXIT ;  /* 0x000000000000094d */ /* 0x000fea0003800000 */
[----:B------:R-:W0:Y:S01]  /*00a0*/  LDCU.64 UR4, c[0x0][0x380] ;  /* 0x00007000ff0477ac */ /* 0x000e220008000a00 */
[----:B------:R-:W1:Y:S01]  /*00b0*/  LDCU.64 UR6, c[0x0][0x358] ;  /* 0x00006b00ff0677ac */ /* 0x000e620008000a00 */
[----:B0-----:R-:W-:-:S05]  /*00c0*/  IADD3 R2, P0, PT, R2, UR4, RZ ;  /* 0x0000000402027c10 */ /* 0x001fca000ff1e0ff */
[----:B------:R-:W-:-:S05]  /*00d0*/  IMAD.X R3, RZ, RZ, UR5, P0 ;  /* 0x00000005ff037e24 */ /* 0x000fca00080e06ff */
[----:B-1----:R-:W2:Y:S04]  /*00e0*/  LDG.E.S8 R5, desc[UR6][R2.64+0x1] ;  /* 0x0000010602057981 */ /* 0x002ea8000c1e1300 */
[----:B------:R-:W3:Y:S04]  /*00f0*/  LDG.E.S8 R6, desc[UR6][R2.64+0x2] ;  /* 0x0000020602067981 */ /* 0x000ee8000c1e1300 */
[----:B------:R-:W4:Y:S01]  /*0100*/  LDG.E.S8 R4, desc[UR6][R2.64] ;  /* 0x0000000602047981 */ /* 0x000f22000c1e1300 */
[----:B------:R-:W-:Y:S01]  /*0110*/  BSSY.RECONVERGENT B0, `(.L_x_0) ;  /* 0x0000010000007945 */ /* 0x000fe20003800200 */
[----:B------:R-:W-:Y:S01]  /*0120*/  BAR.SYNC.DEFER_BLOCKING 0x0 ;  /* 0x0000000000007b1d */ /* 0x000fe20000010000 */
[----:B--2---:R-:W-:-:S02]  /*0130*/  IMAD.SHL.U32 R5, R5, 0x4, RZ ;  /* 0x0000000405057824 */ /* 0x004fc400078e00ff */
[----:B---3--:R-:W-:-:S05]  /*0140*/  IMAD.SHL.U32 R6, R6, 0x10, RZ ;  /* 0x0000001006067824 */ /* 0x008fca00078e00ff */
[----:B----4-:R-:W-:-:S06]  /*0150*/  IADD3 R5, PT, PT, R6, R4, R5 ;  /* 0x0000000406057210 */ /* 0x010fcc0007ffe005 */
[----:B------:R-:W0:Y:S02]  /*0160*/  LDC.U8 R5, c[0x3][R5+-0x555] ;  /* 0x00feaac005057b82 */ /* 0x000e240000000000 */
[----:B0-----:R-:W-:-:S13]  /*0170*/  ISETP.NE.AND P0, PT, R5, 0x5f, PT ;  /* 0x0000005f0500780c */ /* 0x001fda0003f05270 */
[----:B------:R-:W-:Y:S05]  /*0180*/  @P0 BRA `(.L_x_1) ;  /* 0x0000000000200947 */ /* 0x000fea0003800000 */
[----:B------:R-:W0:Y:S01]  /*0190*/  S2R R4, SR_LANEID ;  /* 0x0000000000047919 */ /* 0x000e220000000000 */
[----:B------:R-:W1:Y:S01]  /*01a0*/  LDC.64 R2, c[0x0][0x398] ;  /* 0x0000e600ff027b82 */ /* 0x000e620000000a00 */
[----:B------:R-:W-:Y:S01]  /*01b0*/  VOTEU.ANY UR4, UPT, PT ;  /* 0x0000000000047886 */ /* 0x000fe200038e0100 */
[----:B------:R-:W-:Y:S01]  /*01c0*/  CREDUX.MIN.S32 UR5, R0 ;  /* 0x00000000000572cc */ /* 0x000fe20000008200 */
[----:B------:R-:W-:-:S12]  /*01d0*/  UFLO.U32 UR4, UR4 ;  /* 0x00000004000472bd */ /* 0x000fd800080e0000 */
[----:B------:R-:W-:Y:S01]  /*01e0*/  IMAD.U32 R7, RZ, RZ, UR5 ;  /* 0x00000005ff077e24 */ /* 0x000fe2000f8e00ff */
[----:B0-----:R-:W-:-:S13]  /*01f0*/  ISETP.EQ.U32.AND P0, PT, R4, UR4, PT ;  /* 0x0000000404007c0c */ /* 0x001fda000bf02070 */
[----:B-1----:R0:W-:Y:S02]  /*0200*/  @P0 REDG.E.MIN.S32.STRONG.GPU desc[UR6][R2.64], R7 ;  /* 0x000000070200098e */ /* 0x0021e4000c92e306 */
.L_x_1:
[----:B------:R-:W-:Y:S05]  /*0210*/  BSYNC.RECONVERGENT B0 ;  /* 0x0000000000007941 */ /* 0x000fea0003800200 */
.L_x_0:
[----:B------:R-:W0:Y:S01]  /*0220*/  LDCU.64 UR4, c[0x0][0x388] ;  /* 0x00007100ff0477ac */ /* 0x000e220008000a00 */
[----:B------:R-:W-:Y:S01]  /*0230*/  BAR.SYNC.DEFER_BLOCKING 0x0 ;  /* 0x0000000000007b1d */ /* 0x000fe20000010000 */
[----:B0-----:R-:W-:-:S05]  /*0240*/  IADD3 R2, P0, PT, R0, UR4, RZ ;  /* 0x0000000400027c10 */ /* 0x001fca000ff1e0ff */
[----:B------:R-:W-:-:S05]  /*0250*/  IMAD.X R3, RZ, RZ, UR5, P0 ;  /* 0x00000005ff037e24 */ /* 0x000fca00080e06ff */
[----:B------:R-:W-:Y:S01]  /*0260*/  STG.E.U8 desc[UR6][R2.64], R5 ;  /* 0x0000000502007986 */ /* 0x000fe2000c101106 */
[----:B------:R-:W-:Y:S05]  /*0270*/  EXIT ;  /* 0x000000000000794d */ /* 0x000fea0003800000 */
.L_x_2:
[----:B------:R-:W-:-:S00]  /*0280*/  BRA `(.L_x_2) ;  /* 0xfffffffc00fc7947 */ /* 0x000fc0000383ffff */
[----:B------:R-:W-:-:S00]  /*0290*/  NOP ;  /* 0x0000000000007918 */ /* 0x000fc00000000000 */
        /* <DEDUP_REMOVED lines=14> */
.L_x_3:


//--------------------- .nv.shared.reserved.0     --------------------------
	.section	.nv.shared.reserved.0,"aw",@nobits
	.weak		__nv_reservedSMEM_offset_0_alias
	.size		__nv_reservedSMEM_offset_0_alias, 0, 64
	.other		__nv_reservedSMEM_offset_0_alias,@"STO_CUDA_RESERVED_SHARED STV_DEFAULT"
__nv_reservedSMEM_offset_0_alias:
	.zero		0
	.zero		64


//--------------------- .nv.constant0._Z23proteinFromDnaExtractorPcS_lPi --------------------------
	.section	.nv.constant0._Z23proteinFromDnaExtractorPcS_lPi,"a",@progbits
	.sectionflags	@""
	.align	4
.nv.constant0._Z23proteinFromDnaExtractorPcS_lPi:
	.zero		928


//--------------------- SYMBOLS --------------------------

	.type		.nv.reservedSmem.offset0,@object
	.size		.nv.reservedSmem.offset0,0x4
